	.headerflags	@"EF_CUDA_TEXMODE_UNIFIED EF_CUDA_64BIT_ADDRESS EF_CUDA_ACCELERATORS EF_CUDA_SM90 EF_CUDA_VIRTUAL_SM(EF_CUDA_SM90)"
	.elftype	@"ET_EXEC"


//--------------------- .nv.info                  --------------------------
	.section	.nv.info,"",@"SHT_CUDA_INFO"
	.align	4


	//----- nvinfo : EIATTR_REGCOUNT
	.align		4
        /*0000*/ 	.byte	0x04, 0x2f
        /*0002*/ 	.short	(.L_1 - .L_0)
	.align		4
.L_0:
        /*0004*/ 	.word	index@(triton_poi_fused_clone_27)
        /*0008*/ 	.word	0x00000010


	//----- nvinfo : EIATTR_MIN_STACK_SIZE
	.align		4
.L_1:
        /*000c*/ 	.byte	0x04, 0x12
        /*000e*/ 	.short	(.L_3 - .L_2)
	.align		4
.L_2:
        /*0010*/ 	.word	index@(triton_poi_fused_clone_27)
        /*0014*/ 	.word	0x00000000


	//----- nvinfo : EIATTR_FRAME_SIZE
	.align		4
.L_3:
        /*0018*/ 	.byte	0x04, 0x11
        /*001a*/ 	.short	(.L_5 - .L_4)
	.align		4
.L_4:
        /*001c*/ 	.word	index@(triton_poi_fused_clone_27)
        /*0020*/ 	.word	0x00000000


	//----- nvinfo : EIATTR_MIN_STACK_SIZE
	.align		4
.L_5:
        /*0024*/ 	.byte	0x04, 0x12
        /*0026*/ 	.short	(.L_7 - .L_6)
	.align		4
.L_6:
        /*0028*/ 	.word	index@(triton_poi_fused_clone_27)
        /*002c*/ 	.word	0x00000000
.L_7:


//--------------------- .nv.info.triton_poi_fused_clone_27 --------------------------
	.section	.nv.info.triton_poi_fused_clone_27,"",@"SHT_CUDA_INFO"
	.sectionflags	@""
	.align	4


	//----- nvinfo : EIATTR_CUDA_API_VERSION
	.align		4
        /*0000*/ 	.byte	0x04, 0x37
        /*0002*/ 	.short	(.L_9 - .L_8)
.L_8:
        /*0004*/ 	.word	0x0000007c


	//----- nvinfo : EIATTR_KPARAM_INFO
	.align		4
.L_9:
        /*0008*/ 	.byte	0x04, 0x17
        /*000a*/ 	.short	(.L_11 - .L_10)
.L_10:
        /*000c*/ 	.word	0x00000000
        /*0010*/ 	.short	0x0003
        /*0012*/ 	.short	0x0018
        /*0014*/ 	.byte	0x00, 0xf0, 0x11, 0x00


	//----- nvinfo : EIATTR_KPARAM_INFO
	.align		4
.L_11:
        /*0018*/ 	.byte	0x04, 0x17
        /*001a*/ 	.short	(.L_13 - .L_12)
.L_12:
        /*001c*/ 	.word	0x00000000
        /*0020*/ 	.short	0x0002
        /*0022*/ 	.short	0x0010
        /*0024*/ 	.byte	0x00, 0xf4, 0x21, 0x00


	//----- nvinfo : EIATTR_KPARAM_INFO
	.align		4
.L_13:
        /*0028*/ 	.byte	0x04, 0x17
        /*002a*/ 	.short	(.L_15 - .L_14)
.L_14:
        /*002c*/ 	.word	0x00000000
        /*0030*/ 	.short	0x0001
        /*0032*/ 	.short	0x0008
        /*0034*/ 	.byte	0x00, 0xf4, 0x21, 0x00


	//----- nvinfo : EIATTR_KPARAM_INFO
	.align		4
.L_15:
        /*0038*/ 	.byte	0x04, 0x17
        /*003a*/ 	.short	(.L_17 - .L_16)
.L_16:
        /*003c*/ 	.word	0x00000000
        /*0040*/ 	.short	0x0000
        /*0042*/ 	.short	0x0000
        /*0044*/ 	.byte	0x00, 0xf4, 0x21, 0x00


	//----- nvinfo : EIATTR_SPARSE_MMA_MASK
	.align		4
.L_17:
        /*0048*/ 	.byte	0x03, 0x50
        /*004a*/ 	.short	0x0000


	//----- nvinfo : EIATTR_MAXREG_COUNT
	.align		4
        /*004c*/ 	.byte	0x03, 0x1b
        /*004e*/ 	.short	0x00ff


	//----- nvinfo : EIATTR_EXIT_INSTR_OFFSETS
	.align		4
        /*0050*/ 	.byte	0x04, 0x1c
        /*0052*/ 	.short	(.L_19 - .L_18)


	//   ....[0]....
.L_18:
        /*0054*/ 	.word	0x000001a0


	//   ....[1]....
        /*0058*/ 	.word	0x000001c0


	//----- nvinfo : EIATTR_REQNTID
	.align		4
.L_19:
        /*005c*/ 	.byte	0x04, 0x10
        /*005e*/ 	.short	(.L_21 - .L_20)
.L_20:
        /*0060*/ 	.word	0x00000080
        /*0064*/ 	.word	0x00000001
        /*0068*/ 	.word	0x00000001


	//----- nvinfo : EIATTR_CBANK_PARAM_SIZE
	.align		4
.L_21:
        /*006c*/ 	.byte	0x03, 0x19
        /*006e*/ 	.short	0x001c


	//----- nvinfo : EIATTR_PARAM_CBANK
	.align		4
        /*0070*/ 	.byte	0x04, 0x0a
        /*0072*/ 	.short	(.L_23 - .L_22)
	.align		4
.L_22:
        /*0074*/ 	.word	index@(.nv.constant0.triton_poi_fused_clone_27)
        /*0078*/ 	.short	0x0210
        /*007a*/ 	.short	0x001c


	//----- nvinfo : EIATTR_SW_WAR
	.align		4
.L_23:
        /*007c*/ 	.byte	0x04, 0x36
        /*007e*/ 	.short	(.L_25 - .L_24)
.L_24:
        /*0080*/ 	.word	0x00000008
.L_25:


//--------------------- .nv.callgraph             --------------------------
	.section	.nv.callgraph,"",@"SHT_CUDA_CALLGRAPH"
	.align	4
	.sectionentsize	8
	.align		4
        /*0000*/ 	.word	0x00000000
	.align		4
        /*0004*/ 	.word	0xffffffff
	.align		4
        /*0008*/ 	.word	0x00000000
	.align		4
        /*000c*/ 	.word	0xfffffffe
	.align		4
        /*0010*/ 	.word	0x00000000
	.align		4
        /*0014*/ 	.word	0xfffffffd
	.align		4
        /*0018*/ 	.word	0x00000000
	.align		4
        /*001c*/ 	.word	0xfffffffc


//--------------------- .text.triton_poi_fused_clone_27 --------------------------
	.section	.text.triton_poi_fused_clone_27,"ax",@progbits
	.align	128
        .global         triton_poi_fused_clone_27
        .type           triton_poi_fused_clone_27,@function
        .size           triton_poi_fused_clone_27,(.L_x_1 - triton_poi_fused_clone_27)
        .other          triton_poi_fused_clone_27,@"STO_CUDA_ENTRY STV_DEFAULT"
triton_poi_fused_clone_27:
.text.triton_poi_fused_clone_27:
[----:B------:R-:W0:Y:S02]  /*0000*/  LDC R1, c[0x0][0x28] ;  /* 0x00000a00ff017b82 */ /* 0x000e240000000800 */
[----:B------:R-:W1:Y:S01]  /*0010*/  S2R R0, SR_TID.X ;  /* 0x0000000000007919 */ /* 0x000e620000002100 */
[----:B------:R-:W2:Y:S01]  /*0020*/  LDC.64 R2, c[0x0][0x210] ;  /* 0x00008400ff027b82 */ /* 0x000ea20000000a00 */
[----:B------:R-:W-:Y:S01]  /*0030*/  CS2R R12, SRZ ;  /* 0x00000000000c7805 */ /* 0x000fe2000001ff00 */
[----:B------:R-:W-:Y:S01]  /*0040*/  ULDC.64 UR4, c[0x0][0x208] ;  /* 0x0000820000047ab9 */ /* 0x000fe20000000a00 */
[----:B------:R-:W3:Y:S05]  /*0050*/  S2R R9, SR_CTAID.X ;  /* 0x0000000000097919 */ /* 0x000eea0000002500 */
[----:B------:R-:W4:Y:S01]  /*0060*/  LDC.64 R4, c[0x0][0x218] ;  /* 0x00008600ff047b82 */ /* 0x000f220000000a00 */
[----:B-1----:R-:W-:-:S05]  /*0070*/  IMAD.SHL.U32 R0, R0, 0x2, RZ ;  /* 0x0000000200007824 */ /* 0x002fca00078e00ff */
[----:B------:R-:W-:-:S05]  /*0080*/  LOP3.LUT R0, R0, 0xfe, RZ, 0xc0, !PT ;  /* 0x000000fe00007812 */ /* 0x000fca00078ec0ff */
[----:B---3--:R-:W-:-:S05]  /*0090*/  IMAD R9, R9, 0x100, R0 ;  /* 0x0000010009097824 */ /* 0x008fca00078e0200 */
[----:B------:R-:W-:Y:S02]  /*00a0*/  SHF.R.S32.HI R0, RZ, 0x1f, R9 ;  /* 0x0000001fff007819 */ /* 0x000fe40000011409 */
[----:B------:R-:W-:Y:S02]  /*00b0*/  ISETP.GE.AND P0, PT, R9, 0x800, PT ;  /* 0x000008000900780c */ /* 0x000fe40003f06270 */
[----:B------:R-:W-:-:S04]  /*00c0*/  LEA.HI R0, R0, R9, RZ, 0x9 ;  /* 0x0000000900007211 */ /* 0x000fc800078f48ff */
[----:B------:R-:W-:Y:S02]  /*00d0*/  LOP3.LUT R6, R0, 0xfffffe00, RZ, 0xc0, !PT ;  /* 0xfffffe0000067812 */ /* 0x000fe400078ec0ff */
[----:B------:R-:W-:Y:S02]  /*00e0*/  SHF.R.S32.HI R0, RZ, 0x9, R0 ;  /* 0x00000009ff007819 */ /* 0x000fe40000011400 */
[----:B------:R-:W-:-:S05]  /*00f0*/  IADD3 R7, R9, 0x1200, -R6 ;  /* 0x0000120009077810 */ /* 0x000fca0007ffe806 */
[----:B------:R-:W-:Y:S02]  /*0100*/  IMAD R11, R0, 0x4800, R7 ;  /* 0x00004800000b7824 */ /* 0x000fe400078e0207 */
[----:B----4-:R-:W-:Y:S02]  /*0110*/  IMAD.WIDE.U32 R4, R7, 0x4, R4 ;  /* 0x0000000407047825 */ /* 0x010fe400078e0004 */
[----:B------:R-:W1:Y:S02]  /*0120*/  LDC.64 R6, c[0x0][0x220] ;  /* 0x00008800ff067b82 */ /* 0x000e640000000a00 */
[----:B--2---:R-:W-:Y:S01]  /*0130*/  IMAD.WIDE R2, R11, 0x4, R2 ;  /* 0x000000040b027825 */ /* 0x004fe200078e0202 */
[----:B------:R-:W-:Y:S01]  /*0140*/  CS2R R10, SRZ ;  /* 0x00000000000a7805 */ /* 0x000fe2000001ff00 */
[----:B------:R-:W2:Y:S05]  /*0150*/  @!P0 LDG.E.EL.64 R12, desc[UR4][R4.64] ;  /* 0x00000004040c8981 */ /* 0x000eaa000c2e1b00 */
[----:B------:R-:W2:Y:S01]  /*0160*/  @!P0 LDG.E.64 R10, desc[UR4][R2.64] ;  /* 0x00000004020a8981 */ /* 0x000ea2000c1e1b00 */
[----:B-1----:R-:W-:-:S04]  /*0170*/  IMAD.WIDE R6, R9, 0x4, R6 ;  /* 0x0000000409067825 */ /* 0x002fc800078e0206 */
[----:B--2---:R-:W-:Y:S01]  /*0180*/  FADD R10, R12, R10 ;  /* 0x0000000a0c0a7221 */ /* 0x004fe20000000000 */
[----:B------:R-:W-:Y:S01]  /*0190*/  FADD R11, R13, R11 ;  /* 0x0000000b0d0b7221 */ /* 0x000fe20000000000 */
[----:B------:R-:W-:Y:S06]  /*01a0*/  @P0 EXIT ;  /* 0x000000000000094d */ /* 0x000fec0003800000 */
[----:B------:R-:W-:Y:S01]  /*01b0*/  STG.E.64 desc[UR4][R6.64], R10 ;  /* 0x0000000a06007986 */ /* 0x000fe2000c101b04 */
[----:B------:R-:W-:Y:S05]  /*01c0*/  EXIT ;  /* 0x000000000000794d */ /* 0x000fea0003800000 */
.L_x_0:
[----:B------:R-:W-:-:S00]  /*01d0*/  BRA `(.L_x_0) ;  /* 0xfffffffc00fc7947 */ /* 0x000fc0000383ffff */
[----:B------:R-:W-:-:S00]  /*01e0*/  NOP ;  /* 0x0000000000007918 */ /* 0x000fc00000000000 */
        /* <DEDUP_REMOVED lines=9> */
.L_x_1:


//--------------------- .nv.constant0.triton_poi_fused_clone_27 --------------------------
	.section	.nv.constant0.triton_poi_fused_clone_27,"a",@progbits
	.sectionflags	@""
	.align	4
.nv.constant0.triton_poi_fused_clone_27:
	.zero		556
